//
// Generated by NVIDIA NVVM Compiler
//
// Compiler Build ID: CL-36424714
// Cuda compilation tools, release 13.0, V13.0.88
// Based on NVVM 20.0.0
//

.version 9.0
.target sm_100
.address_size 64

	// .globl	_Z11bucket_sortPiS_

.visible .entry _Z11bucket_sortPiS_(
	.param .u64 .ptr .align 1 _Z11bucket_sortPiS__param_0,
	.param .u64 .ptr .align 1 _Z11bucket_sortPiS__param_1
)
{
	.reg .pred 	%p<3>;
	.reg .b32 	%r<18>;
	.reg .b64 	%rd<11>;

	ld.param.u64 	%rd3, [_Z11bucket_sortPiS__param_0];
	ld.param.u64 	%rd4, [_Z11bucket_sortPiS__param_1];
	cvta.to.global.u64 	%rd1, %rd4;
	cvta.to.global.u64 	%rd5, %rd3;
	mov.u32 	%r15, %tid.x;
	mul.wide.u32 	%rd6, %r15, 4;
	add.s64 	%rd2, %rd5, %rd6;
	ld.global.u32 	%r11, [%rd2];
	mul.wide.s32 	%rd7, %r11, 4;
	add.s64 	%rd8, %rd1, %rd7;
	atom.global.add.u32 	%r12, [%rd8], 1;
	bar.sync 	0;
	ld.global.u32 	%r14, [%rd1];
	setp.lt.s32 	%p1, %r15, %r14;
	mov.b32 	%r17, 0;
	@%p1 bra 	$L__BB0_3;
	mov.b32 	%r16, 0;
$L__BB0_2:
	add.s32 	%r17, %r16, 1;
	sub.s32 	%r15, %r15, %r14;
	mul.wide.u32 	%rd9, %r16, 4;
	add.s64 	%rd10, %rd1, %rd9;
	ld.global.u32 	%r14, [%rd10+4];
	setp.ge.s32 	%p2, %r15, %r14;
	mov.u32 	%r16, %r17;
	@%p2 bra 	$L__BB0_2;
$L__BB0_3:
	st.global.u32 	[%rd2], %r17;
	ret;

}


// ===== COMPILED SASS (sm_100) =====

	.target	sm_100

	.elftype	@"ET_EXEC"


//--------------------- .note.nv.tkinfo           --------------------------
	.section	.note.nv.tkinfo,"",@"SHT_NOTE"
	.sectionflags	@"SHF_NOTE_NV_TKINFO"
	.tkinfo
        /*0018*/ 	.word	0x00000002
        /*0030*/ 	.string	""
        /*0030*/ 	.string	"ptxas"
        /*0030*/ 	.string	"Cuda compilation tools, release 13.0, V13.0.88"
        /*0030*/ 	.string	"Build cuda_13.0.r13.0/compiler.36424714_0"
        /*0030*/ 	.string	"-arch sm_100 -m 64 "



//--------------------- .note.nv.cuinfo           --------------------------
	.section	.note.nv.cuinfo,"",@"SHT_NOTE"
	.sectionflags	@"SHF_NOTE_NV_CUINFO"
        /*0018*/ 	.short	0x0002
        /*001a*/ 	.short	0x0064
        /*001c*/ 	.short	0x0082
	.zero		2


//--------------------- .nv.info                  --------------------------
	.section	.nv.info,"",@"SHT_CUDA_INFO"
	.align	4


	//----- nvinfo : EIATTR_REGCOUNT
	.align		4
        /*0000*/ 	.byte	0x04, 0x2f
        /*0002*/ 	.short	(.L_1 - .L_0)
	.align		4
.L_0:
        /*0004*/ 	.word	index@(_Z11bucket_sortPiS_)
        /*0008*/ 	.word	0x00000010


	//----- nvinfo : EIATTR_FRAME_SIZE
	.align		4
.L_1:
        /*000c*/ 	.byte	0x04, 0x11
        /*000e*/ 	.short	(.L_3 - .L_2)
	.align		4
.L_2:
        /*0010*/ 	.word	index@(_Z11bucket_sortPiS_)
        /*0014*/ 	.word	0x00000000


	//----- nvinfo : EIATTR_MIN_STACK_SIZE
	.align		4
.L_3:
        /*0018*/ 	.byte	0x04, 0x12
        /*001a*/ 	.short	(.L_5 - .L_4)
	.align		4
.L_4:
        /*001c*/ 	.word	index@(_Z11bucket_sortPiS_)
        /*0020*/ 	.word	0x00000000
.L_5:


//--------------------- .nv.compat                --------------------------
	.section	.nv.compat,"",@"SHT_CUDA_COMPAT_INFO"
	.align	4
        /*0000*/ 	.byte	0x02, 0x09, 0x00, 0x00, 0x02, 0x02, 0x01, 0x00, 0x02, 0x05, 0x05, 0x00, 0x03, 0x07, 0x01, 0x01
        /*0010*/ 	.byte	0x02, 0x03, 0x00, 0x00, 0x02, 0x06, 0x01, 0x00, 0x04, 0x0b, 0x08, 0x00, 0x09, 0x00, 0x00, 0x00
        /*0020*/ 	.byte	0x00, 0x00, 0x00, 0x00


//--------------------- .nv.info._Z11bucket_sortPiS_ --------------------------
	.section	.nv.info._Z11bucket_sortPiS_,"",@"SHT_CUDA_INFO"
	.sectionflags	@""
	.align	4


	//----- nvinfo : EIATTR_CUDA_API_VERSION
	.align		4
        /*0000*/ 	.byte	0x04, 0x37
        /*0002*/ 	.short	(.L_7 - .L_6)
.L_6:
        /*0004*/ 	.word	0x00000082


	//----- nvinfo : EIATTR_KPARAM_INFO
	.align		4
.L_7:
        /*0008*/ 	.byte	0x04, 0x17
        /*000a*/ 	.short	(.L_9 - .L_8)
.L_8:
        /*000c*/ 	.word	0x00000000
        /*0010*/ 	.short	0x0001
        /*0012*/ 	.short	0x0008
        /*0014*/ 	.byte	0x00, 0xf5, 0x21, 0x00


	//----- nvinfo : EIATTR_KPARAM_INFO
	.align		4
.L_9:
        /*0018*/ 	.byte	0x04, 0x17
        /*001a*/ 	.short	(.L_11 - .L_10)
.L_10:
        /*001c*/ 	.word	0x00000000
        /*0020*/ 	.short	0x0000
        /*0022*/ 	.short	0x0000
        /*0024*/ 	.byte	0x00, 0xf5, 0x21, 0x00


	//----- nvinfo : EIATTR_SPARSE_MMA_MASK
	.align		4
.L_11:
        /*0028*/ 	.byte	0x03, 0x50
        /*002a*/ 	.short	0x0000


	//----- nvinfo : EIATTR_MAXREG_COUNT
	.align		4
        /*002c*/ 	.byte	0x03, 0x1b
        /*002e*/ 	.short	0x00ff


	//----- nvinfo : EIATTR_NUM_BARRIERS
	.align		4
        /*0030*/ 	.byte	0x02, 0x4c
        /*0032*/ 	.byte	0x01
	.zero		1


	//----- nvinfo : EIATTR_MERCURY_ISA_VERSION
	.align		4
        /*0034*/ 	.byte	0x03, 0x5f
        /*0036*/ 	.short	0x0101


	//----- nvinfo : EIATTR_VRC_CTA_INIT_COUNT
	.align		4
        /*0038*/ 	.byte	0x02, 0x4a
	.zero		1
	.zero		1


	//----- nvinfo : EIATTR_EXIT_INSTR_OFFSETS
	.align		4
        /*003c*/ 	.byte	0x04, 0x1c
        /*003e*/ 	.short	(.L_13 - .L_12)


	//   ....[0]....
.L_12:
        /*0040*/ 	.word	0x000001d0


	//----- nvinfo : EIATTR_CRS_STACK_SIZE
	.align		4
.L_13:
        /*0044*/ 	.byte	0x04, 0x1e
        /*0046*/ 	.short	(.L_15 - .L_14)
.L_14:
        /*0048*/ 	.word	0x00000000


	//----- nvinfo : EIATTR_CBANK_PARAM_SIZE
	.align		4
.L_15:
        /*004c*/ 	.byte	0x03, 0x19
        /*004e*/ 	.short	0x0010


	//----- nvinfo : EIATTR_PARAM_CBANK
	.align		4
        /*0050*/ 	.byte	0x04, 0x0a
        /*0052*/ 	.short	(.L_17 - .L_16)
	.align		4
.L_16:
        /*0054*/ 	.word	index@(.nv.constant0._Z11bucket_sortPiS_)
        /*0058*/ 	.short	0x0380
        /*005a*/ 	.short	0x0010


	//----- nvinfo : EIATTR_SW_WAR
	.align		4
.L_17:
        /*005c*/ 	.byte	0x04, 0x36
        /*005e*/ 	.short	(.L_19 - .L_18)
.L_18:
        /*0060*/ 	.word	0x00000008
.L_19:


//--------------------- .nv.callgraph             --------------------------
	.section	.nv.callgraph,"",@"SHT_CUDA_CALLGRAPH"
	.align	4
	.sectionentsize	8
	.align		4
        /*0000*/ 	.word	0x00000000
	.align		4
        /*0004*/ 	.word	0xffffffff
	.align		4
        /*0008*/ 	.word	0x00000000
	.align		4
        /*000c*/ 	.word	0xfffffffe
	.align		4
        /*0010*/ 	.word	0x00000000
	.align		4
        /*0014*/ 	.word	0xfffffffd
	.align		4
        /*0018*/ 	.word	0x00000000
	.align		4
        /*001c*/ 	.word	0xfffffffc


//--------------------- .text._Z11bucket_sortPiS_ --------------------------
	.section	.text._Z11bucket_sortPiS_,"ax",@progbits
	.align	128
        .global         _Z11bucket_sortPiS_
        .type           _Z11bucket_sortPiS_,@function
        .size           _Z11bucket_sortPiS_,(.L_x_5 - _Z11bucket_sortPiS_)
        .other          _Z11bucket_sortPiS_,@"STO_CUDA_ENTRY STV_DEFAULT"
_Z11bucket_sortPiS_:
.text._Z11bucket_sortPiS_:
[----:B------:R-:W-:Y:S01]  /*0000*/  LDC R1, c[0x0][0x37c] ;  /* 0x0000df00ff017b82 */ /* 0x000fe20000000800 */
[----:B------:R-:W0:Y:S07]  /*0010*/  S2R R0, SR_TID.X ;  /* 0x0000000000007919 */ /* 0x000e2e0000002100 */
[----:B------:R-:W0:Y:S01]  /*0020*/  LDC.64 R2, c[0x0][0x380] ;  /* 0x0000e000ff027b82 */ /* 0x000e220000000a00 */
[----:B------:R-:W1:Y:S07]  /*0030*/  LDCU.64 UR4, c[0x0][0x358] ;  /* 0x00006b00ff0477ac */ /* 0x000e6e0008000a00 */
[----:B------:R-:W2:Y:S01]  /*0040*/  LDC.64 R8, c[0x0][0x388] ;  /* 0x0000e200ff087b82 */ /* 0x000ea20000000a00 */
[----:B0-----:R-:W-:-:S05]  /*0050*/  IMAD.WIDE.U32 R2, R0, 0x4, R2 ;  /* 0x0000000400027825 */ /* 0x001fca00078e0002 */
[----:B-1----:R-:W2:Y:S01]  /*0060*/  LDG.E R5, desc[UR4][R2.64] ;  /* 0x0000000402057981 */ /* 0x002ea2000c1e1900 */
[----:B------:R-:W-:Y:S01]  /*0070*/  HFMA2 R13, -RZ, RZ, 0, 5.9604644775390625e-08 ;  /* 0x00000001ff0d7431 */ /* 0x000fe200000001ff */
[----:B------:R-:W0:Y:S01]  /*0080*/  LDC.64 R6, c[0x0][0x388] ;  /* 0x0000e200ff067b82 */ /* 0x000e220000000a00 */
[----:B--2---:R-:W-:-:S05]  /*0090*/  IMAD.WIDE R4, R5, 0x4, R8 ;  /* 0x0000000405047825 */ /* 0x004fca00078e0208 */
[----:B------:R1:W-:Y:S02]  /*00a0*/  REDG.E.ADD.STRONG.GPU desc[UR4][R4.64], R13 ;  /* 0x0000000d0400798e */ /* 0x0003e4000c12e104 */
[----:B------:R-:W-:Y:S06]  /*00b0*/  BAR.SYNC.DEFER_BLOCKING 0x0 ;  /* 0x0000000000007b1d */ /* 0x000fec0000010000 */
[----:B0-----:R-:W2:Y:S01]  /*00c0*/  LDG.E R6, desc[UR4][R6.64] ;  /* 0x0000000406067981 */ /* 0x001ea2000c1e1900 */
[----:B------:R-:W-:Y:S01]  /*00d0*/  BSSY.RECONVERGENT B0, `(.L_x_0) ;  /* 0x000000e000007945 */ /* 0x000fe20003800200 */
[----:B------:R-:W-:-:S02]  /*00e0*/  MOV R11, RZ ;  /* 0x000000ff000b7202 */ /* 0x000fc40000000f00 */
[----:B--2---:R-:W-:-:S13]  /*00f0*/  ISETP.GE.AND P0, PT, R0, R6, PT ;  /* 0x000000060000720c */ /* 0x004fda0003f06270 */
[----:B-1----:R-:W-:Y:S05]  /*0100*/  @!P0 BRA `(.L_x_1) ;  /* 0x0000000000288947 */ /* 0x002fea0003800000 */
[----:B------:R-:W-:Y:S01]  /*0110*/  BSSY.RECONVERGENT B1, `(.L_x_2) ;  /* 0x0000008000017945 */ /* 0x000fe20003800200 */
[----:B------:R-:W-:-:S07]  /*0120*/  MOV R7, RZ ;  /* 0x000000ff00077202 */ /* 0x000fce0000000f00 */
.L_x_3:
[----:B------:R-:W-:-:S04]  /*0130*/  IMAD.WIDE.U32 R4, R7, 0x4, R8 ;  /* 0x0000000407047825 */ /* 0x000fc800078e0008 */
[----:B------:R-:W-:Y:S02]  /*0140*/  IMAD.IADD R0, R0, 0x1, -R6 ;  /* 0x0000000100007824 */ /* 0x000fe400078e0a06 */
[----:B------:R-:W2:Y:S01]  /*0150*/  LDG.E R6, desc[UR4][R4.64+0x4] ;  /* 0x0000040404067981 */ /* 0x000ea2000c1e1900 */
[----:B------:R-:W-:Y:S02]  /*0160*/  IADD3 R7, PT, PT, R7, 0x1, RZ ;  /* 0x0000000107077810 */ /* 0x000fe40007ffe0ff */
[----:B--2---:R-:W-:-:S13]  /*0170*/  ISETP.GE.AND P0, PT, R0, R6, PT ;  /* 0x000000060000720c */ /* 0x004fda0003f06270 */
[----:B------:R-:W-:Y:S05]  /*0180*/  @P0 BRA `(.L_x_3) ;  /* 0xfffffffc00e80947 */ /* 0x000fea000383ffff */
[----:B------:R-:W-:Y:S05]  /*0190*/  BSYNC.RECONVERGENT B1 ;  /* 0x0000000000017941 */ /* 0x000fea0003800200 */
.L_x_2:
[----:B------:R-:W-:-:S07]  /*01a0*/  IMAD.MOV.U32 R11, RZ, RZ, R7 ;  /* 0x000000ffff0b7224 */ /* 0x000fce00078e0007 */
.L_x_1:
[----:B------:R-:W-:Y:S05]  /*01b0*/  BSYNC.RECONVERGENT B0 ;  /* 0x0000000000007941 */ /* 0x000fea0003800200 */
.L_x_0:
[----:B------:R-:W-:Y:S01]  /*01c0*/  STG.E desc[UR4][R2.64], R11 ;  /* 0x0000000b02007986 */ /* 0x000fe2000c101904 */
[----:B------:R-:W-:Y:S05]  /*01d0*/  EXIT ;  /* 0x000000000000794d */ /* 0x000fea0003800000 */
.L_x_4:
[----:B------:R-:W-:-:S00]  /*01e0*/  BRA `(.L_x_4) ;  /* 0xfffffffc00fc7947 */ /* 0x000fc0000383ffff */
[----:B------:R-:W-:-:S00]  /*01f0*/  NOP ;  /* 0x0000000000007918 */ /* 0x000fc00000000000 */
        /* <DEDUP_REMOVED lines=8> */
.L_x_5:


//--------------------- .nv.shared.reserved.0     --------------------------
	.section	.nv.shared.reserved.0,"aw",@nobits
	.weak		__nv_reservedSMEM_offset_0_alias
	.size		__nv_reservedSMEM_offset_0_alias, 0, 64
	.other		__nv_reservedSMEM_offset_0_alias,@"STO_CUDA_RESERVED_SHARED STV_DEFAULT"
__nv_reservedSMEM_offset_0_alias:
	.zero		0
	.zero		64


//--------------------- .nv.constant0._Z11bucket_sortPiS_ --------------------------
	.section	.nv.constant0._Z11bucket_sortPiS_,"a",@progbits
	.sectionflags	@""
	.align	4
.nv.constant0._Z11bucket_sortPiS_:
	.zero		912


//--------------------- SYMBOLS --------------------------

	.type		.nv.reservedSmem.offset0,@object
	.size		.nv.reservedSmem.offset0,0x4
